//
// Generated by NVIDIA NVVM Compiler
//
// Compiler Build ID: CL-36424714
// Cuda compilation tools, release 13.0, V13.0.88
// Based on NVVM 20.0.0
//

.version 9.0
.target sm_100
.address_size 64

	// .globl	_Z17reverseArrayBlockPiS_

.visible .entry _Z17reverseArrayBlockPiS_(
	.param .u64 .ptr .align 1 _Z17reverseArrayBlockPiS__param_0,
	.param .u64 .ptr .align 1 _Z17reverseArrayBlockPiS__param_1
)
{
	.reg .b32 	%r<12>;
	.reg .b64 	%rd<9>;

	ld.param.u64 	%rd1, [_Z17reverseArrayBlockPiS__param_0];
	ld.param.u64 	%rd2, [_Z17reverseArrayBlockPiS__param_1];
	cvta.to.global.u64 	%rd3, %rd1;
	cvta.to.global.u64 	%rd4, %rd2;
	mov.u32 	%r1, %ntid.x;
	mov.u32 	%r2, %ctaid.x;
	mov.u32 	%r3, %nctaid.x;
	not.b32 	%r4, %r2;
	add.s32 	%r5, %r3, %r4;
	mov.u32 	%r6, %tid.x;
	mad.lo.s32 	%r7, %r1, %r2, %r6;
	not.b32 	%r8, %r6;
	add.s32 	%r9, %r1, %r8;
	mad.lo.s32 	%r10, %r5, %r1, %r9;
	mul.wide.s32 	%rd5, %r7, 4;
	add.s64 	%rd6, %rd4, %rd5;
	ld.global.u32 	%r11, [%rd6];
	mul.wide.s32 	%rd7, %r10, 4;
	add.s64 	%rd8, %rd3, %rd7;
	st.global.u32 	[%rd8], %r11;
	ret;

}


// ===== COMPILED SASS (sm_100) =====

	.target	sm_100

	.elftype	@"ET_EXEC"


//--------------------- .note.nv.tkinfo           --------------------------
	.section	.note.nv.tkinfo,"",@"SHT_NOTE"
	.sectionflags	@"SHF_NOTE_NV_TKINFO"
	.tkinfo
        /*0018*/ 	.word	0x00000002
        /*0030*/ 	.string	""
        /*0030*/ 	.string	"ptxas"
        /*0030*/ 	.string	"Cuda compilation tools, release 13.0, V13.0.88"
        /*0030*/ 	.string	"Build cuda_13.0.r13.0/compiler.36424714_0"
        /*0030*/ 	.string	"-arch sm_100 -m 64 "



//--------------------- .note.nv.cuinfo           --------------------------
	.section	.note.nv.cuinfo,"",@"SHT_NOTE"
	.sectionflags	@"SHF_NOTE_NV_CUINFO"
        /*0018*/ 	.short	0x0002
        /*001a*/ 	.short	0x0064
        /*001c*/ 	.short	0x0082
	.zero		2


//--------------------- .nv.info                  --------------------------
	.section	.nv.info,"",@"SHT_CUDA_INFO"
	.align	4


	//----- nvinfo : EIATTR_REGCOUNT
	.align		4
        /*0000*/ 	.byte	0x04, 0x2f
        /*0002*/ 	.short	(.L_1 - .L_0)
	.align		4
.L_0:
        /*0004*/ 	.word	index@(_Z17reverseArrayBlockPiS_)
        /*0008*/ 	.word	0x0000000a


	//----- nvinfo : EIATTR_FRAME_SIZE
	.align		4
.L_1:
        /*000c*/ 	.byte	0x04, 0x11
        /*000e*/ 	.short	(.L_3 - .L_2)
	.align		4
.L_2:
        /*0010*/ 	.word	index@(_Z17reverseArrayBlockPiS_)
        /*0014*/ 	.word	0x00000000


	//----- nvinfo : EIATTR_MIN_STACK_SIZE
	.align		4
.L_3:
        /*0018*/ 	.byte	0x04, 0x12
        /*001a*/ 	.short	(.L_5 - .L_4)
	.align		4
.L_4:
        /*001c*/ 	.word	index@(_Z17reverseArrayBlockPiS_)
        /*0020*/ 	.word	0x00000000
.L_5:


//--------------------- .nv.compat                --------------------------
	.section	.nv.compat,"",@"SHT_CUDA_COMPAT_INFO"
	.align	4
        /*0000*/ 	.byte	0x02, 0x09, 0x00, 0x00, 0x02, 0x02, 0x01, 0x00, 0x02, 0x05, 0x05, 0x00, 0x03, 0x07, 0x01, 0x01
        /*0010*/ 	.byte	0x02, 0x03, 0x00, 0x00, 0x02, 0x06, 0x01, 0x00, 0x04, 0x0b, 0x08, 0x00, 0x09, 0x00, 0x00, 0x00
        /*0020*/ 	.byte	0x00, 0x00, 0x00, 0x00


//--------------------- .nv.info._Z17reverseArrayBlockPiS_ --------------------------
	.section	.nv.info._Z17reverseArrayBlockPiS_,"",@"SHT_CUDA_INFO"
	.sectionflags	@""
	.align	4


	//----- nvinfo : EIATTR_CUDA_API_VERSION
	.align		4
        /*0000*/ 	.byte	0x04, 0x37
        /*0002*/ 	.short	(.L_7 - .L_6)
.L_6:
        /*0004*/ 	.word	0x00000082


	//----- nvinfo : EIATTR_KPARAM_INFO
	.align		4
.L_7:
        /*0008*/ 	.byte	0x04, 0x17
        /*000a*/ 	.short	(.L_9 - .L_8)
.L_8:
        /*000c*/ 	.word	0x00000000
        /*0010*/ 	.short	0x0001
        /*0012*/ 	.short	0x0008
        /*0014*/ 	.byte	0x00, 0xf5, 0x21, 0x00


	//----- nvinfo : EIATTR_KPARAM_INFO
	.align		4
.L_9:
        /*0018*/ 	.byte	0x04, 0x17
        /*001a*/ 	.short	(.L_11 - .L_10)
.L_10:
        /*001c*/ 	.word	0x00000000
        /*0020*/ 	.short	0x0000
        /*0022*/ 	.short	0x0000
        /*0024*/ 	.byte	0x00, 0xf5, 0x21, 0x00


	//----- nvinfo : EIATTR_SPARSE_MMA_MASK
	.align		4
.L_11:
        /*0028*/ 	.byte	0x03, 0x50
        /*002a*/ 	.short	0x0000


	//----- nvinfo : EIATTR_MAXREG_COUNT
	.align		4
        /*002c*/ 	.byte	0x03, 0x1b
        /*002e*/ 	.short	0x00ff


	//----- nvinfo : EIATTR_MERCURY_ISA_VERSION
	.align		4
        /*0030*/ 	.byte	0x03, 0x5f
        /*0032*/ 	.short	0x0101


	//----- nvinfo : EIATTR_VRC_CTA_INIT_COUNT
	.align		4
        /*0034*/ 	.byte	0x02, 0x4a
	.zero		1
	.zero		1


	//----- nvinfo : EIATTR_EXIT_INSTR_OFFSETS
	.align		4
        /*0038*/ 	.byte	0x04, 0x1c
        /*003a*/ 	.short	(.L_13 - .L_12)


	//   ....[0]....
.L_12:
        /*003c*/ 	.word	0x00000120


	//----- nvinfo : EIATTR_CBANK_PARAM_SIZE
	.align		4
.L_13:
        /*0040*/ 	.byte	0x03, 0x19
        /*0042*/ 	.short	0x0010


	//----- nvinfo : EIATTR_PARAM_CBANK
	.align		4
        /*0044*/ 	.byte	0x04, 0x0a
        /*0046*/ 	.short	(.L_15 - .L_14)
	.align		4
.L_14:
        /*0048*/ 	.word	index@(.nv.constant0._Z17reverseArrayBlockPiS_)
        /*004c*/ 	.short	0x0380
        /*004e*/ 	.short	0x0010


	//----- nvinfo : EIATTR_SW_WAR
	.align		4
.L_15:
        /*0050*/ 	.byte	0x04, 0x36
        /*0052*/ 	.short	(.L_17 - .L_16)
.L_16:
        /*0054*/ 	.word	0x00000008
.L_17:


//--------------------- .nv.callgraph             --------------------------
	.section	.nv.callgraph,"",@"SHT_CUDA_CALLGRAPH"
	.align	4
	.sectionentsize	8
	.align		4
        /*0000*/ 	.word	0x00000000
	.align		4
        /*0004*/ 	.word	0xffffffff
	.align		4
        /*0008*/ 	.word	0x00000000
	.align		4
        /*000c*/ 	.word	0xfffffffe
	.align		4
        /*0010*/ 	.word	0x00000000
	.align		4
        /*0014*/ 	.word	0xfffffffd
	.align		4
        /*0018*/ 	.word	0x00000000
	.align		4
        /*001c*/ 	.word	0xfffffffc


//--------------------- .text._Z17reverseArrayBlockPiS_ --------------------------
	.section	.text._Z17reverseArrayBlockPiS_,"ax",@progbits
	.align	128
        .global         _Z17reverseArrayBlockPiS_
        .type           _Z17reverseArrayBlockPiS_,@function
        .size           _Z17reverseArrayBlockPiS_,(.L_x_1 - _Z17reverseArrayBlockPiS_)
        .other          _Z17reverseArrayBlockPiS_,@"STO_CUDA_ENTRY STV_DEFAULT"
_Z17reverseArrayBlockPiS_:
.text._Z17reverseArrayBlockPiS_:
[----:B------:R-:W-:Y:S01]  /*0000*/  LDC R1, c[0x0][0x37c] ;  /* 0x0000df00ff017b82 */ /* 0x000fe20000000800 */
[----:B------:R-:W0:Y:S07]  /*0010*/  S2R R0, SR_CTAID.X ;  /* 0x0000000000007919 */ /* 0x000e2e0000002500 */
[----:B------:R-:W1:Y:S01]  /*0020*/  LDC.64 R2, c[0x0][0x388] ;  /* 0x0000e200ff027b82 */ /* 0x000e620000000a00 */
[----:B------:R-:W0:Y:S01]  /*0030*/  LDCU UR6, c[0x0][0x360] ;  /* 0x00006c00ff0677ac */ /* 0x000e220008000800 */
[----:B------:R-:W0:Y:S01]  /*0040*/  S2R R7, SR_TID.X ;  /* 0x0000000000077919 */ /* 0x000e220000002100 */
[----:B------:R-:W2:Y:S01]  /*0050*/  LDCU.64 UR4, c[0x0][0x358] ;  /* 0x00006b00ff0477ac */ /* 0x000ea20008000a00 */
[----:B0-----:R-:W-:-:S04]  /*0060*/  IMAD R5, R0, UR6, R7 ;  /* 0x0000000600057c24 */ /* 0x001fc8000f8e0207 */
[----:B-1----:R-:W-:Y:S01]  /*0070*/  IMAD.WIDE R2, R5, 0x4, R2 ;  /* 0x0000000405027825 */ /* 0x002fe200078e0202 */
[----:B------:R-:W0:Y:S01]  /*0080*/  LDCU UR7, c[0x0][0x370] ;  /* 0x00006e00ff0777ac */ /* 0x000e220008000800 */
[----:B------:R-:W1:Y:S04]  /*0090*/  LDC.64 R4, c[0x0][0x380] ;  /* 0x0000e000ff047b82 */ /* 0x000e680000000a00 */
[----:B--2---:R-:W2:Y:S01]  /*00a0*/  LDG.E R3, desc[UR4][R2.64] ;  /* 0x0000000402037981 */ /* 0x004ea2000c1e1900 */
[----:B------:R-:W-:Y:S02]  /*00b0*/  LOP3.LUT R0, RZ, R0, RZ, 0x33, !PT ;  /* 0x00000000ff007212 */ /* 0x000fe400078e33ff */
[----:B------:R-:W-:-:S04]  /*00c0*/  LOP3.LUT R6, RZ, R7, RZ, 0x33, !PT ;  /* 0x00000007ff067212 */ /* 0x000fc800078e33ff */
[----:B------:R-:W-:Y:S02]  /*00d0*/  IADD3 R7, PT, PT, R6, UR6, RZ ;  /* 0x0000000606077c10 */ /* 0x000fe4000fffe0ff */
[----:B0-----:R-:W-:-:S05]  /*00e0*/  IADD3 R0, PT, PT, R0, UR7, RZ ;  /* 0x0000000700007c10 */ /* 0x001fca000fffe0ff */
[----:B------:R-:W-:-:S04]  /*00f0*/  IMAD R7, R0, UR6, R7 ;  /* 0x0000000600077c24 */ /* 0x000fc8000f8e0207 */
[----:B-1----:R-:W-:-:S05]  /*0100*/  IMAD.WIDE R4, R7, 0x4, R4 ;  /* 0x0000000407047825 */ /* 0x002fca00078e0204 */
[----:B--2---:R-:W-:Y:S01]  /*0110*/  STG.E desc[UR4][R4.64], R3 ;  /* 0x0000000304007986 */ /* 0x004fe2000c101904 */
[----:B------:R-:W-:Y:S05]  /*0120*/  EXIT ;  /* 0x000000000000794d */ /* 0x000fea0003800000 */
.L_x_0:
[----:B------:R-:W-:-:S00]  /*0130*/  BRA `(.L_x_0) ;  /* 0xfffffffc00fc7947 */ /* 0x000fc0000383ffff */
[----:B------:R-:W-:-:S00]  /*0140*/  NOP ;  /* 0x0000000000007918 */ /* 0x000fc00000000000 */
        /* <DEDUP_REMOVED lines=11> */
.L_x_1:


//--------------------- .nv.shared.reserved.0     --------------------------
	.section	.nv.shared.reserved.0,"aw",@nobits
	.weak		__nv_reservedSMEM_offset_0_alias
	.size		__nv_reservedSMEM_offset_0_alias, 0, 64
	.other		__nv_reservedSMEM_offset_0_alias,@"STO_CUDA_RESERVED_SHARED STV_DEFAULT"
__nv_reservedSMEM_offset_0_alias:
	.zero		0
	.zero		64


//--------------------- .nv.constant0._Z17reverseArrayBlockPiS_ --------------------------
	.section	.nv.constant0._Z17reverseArrayBlockPiS_,"a",@progbits
	.sectionflags	@""
	.align	4
.nv.constant0._Z17reverseArrayBlockPiS_:
	.zero		912


//--------------------- SYMBOLS --------------------------

	.type		.nv.reservedSmem.offset0,@object
	.size		.nv.reservedSmem.offset0,0x4
